	.headerflags	@"EF_CUDA_TEXMODE_UNIFIED EF_CUDA_64BIT_ADDRESS EF_CUDA_ACCELERATORS EF_CUDA_SM90 EF_CUDA_VIRTUAL_SM(EF_CUDA_SM90)"
	.elftype	@"ET_EXEC"


//--------------------- .nv.info                  --------------------------
	.section	.nv.info,"",@"SHT_CUDA_INFO"
	.align	4


	//----- nvinfo : EIATTR_REGCOUNT
	.align		4
        /*0000*/ 	.byte	0x04, 0x2f
        /*0002*/ 	.short	(.L_3 - .L_2)
	.align		4
.L_2:
        /*0004*/ 	.word	index@(triton_poi_fused__native_batch_norm_legit_no_training_7)
        /*0008*/ 	.word	0x00000012


	//----- nvinfo : EIATTR_MIN_STACK_SIZE
	.align		4
.L_3:
        /*000c*/ 	.byte	0x04, 0x12
        /*000e*/ 	.short	(.L_5 - .L_4)
	.align		4
.L_4:
        /*0010*/ 	.word	index@(triton_poi_fused__native_batch_norm_legit_no_training_7)
        /*0014*/ 	.word	0x00000000


	//----- nvinfo : EIATTR_FRAME_SIZE
	.align		4
.L_5:
        /*0018*/ 	.byte	0x04, 0x11
        /*001a*/ 	.short	(.L_7 - .L_6)
	.align		4
.L_6:
        /*001c*/ 	.word	index@(triton_poi_fused__native_batch_norm_legit_no_training_7)
        /*0020*/ 	.word	0x00000000


	//----- nvinfo : EIATTR_MIN_STACK_SIZE
	.align		4
.L_7:
        /*0024*/ 	.byte	0x04, 0x12
        /*0026*/ 	.short	(.L_9 - .L_8)
	.align		4
.L_8:
        /*0028*/ 	.word	index@(triton_poi_fused__native_batch_norm_legit_no_training_7)
        /*002c*/ 	.word	0x00000000
.L_9:


//--------------------- .nv.info.triton_poi_fused__native_batch_norm_legit_no_training_7 --------------------------
	.section	.nv.info.triton_poi_fused__native_batch_norm_legit_no_training_7,"",@"SHT_CUDA_INFO"
	.sectionflags	@""
	.align	4


	//----- nvinfo : EIATTR_CUDA_API_VERSION
	.align		4
        /*0000*/ 	.byte	0x04, 0x37
        /*0002*/ 	.short	(.L_11 - .L_10)
.L_10:
        /*0004*/ 	.word	0x0000007c


	//----- nvinfo : EIATTR_KPARAM_INFO
	.align		4
.L_11:
        /*0008*/ 	.byte	0x04, 0x17
        /*000a*/ 	.short	(.L_13 - .L_12)
.L_12:
        /*000c*/ 	.word	0x00000000
        /*0010*/ 	.short	0x0006
        /*0012*/ 	.short	0x0030
        /*0014*/ 	.byte	0x00, 0xf0, 0x11, 0x00


	//----- nvinfo : EIATTR_KPARAM_INFO
	.align		4
.L_13:
        /*0018*/ 	.byte	0x04, 0x17
        /*001a*/ 	.short	(.L_15 - .L_14)
.L_14:
        /*001c*/ 	.word	0x00000000
        /*0020*/ 	.short	0x0005
        /*0022*/ 	.short	0x0028
        /*0024*/ 	.byte	0x00, 0xf4, 0x21, 0x00


	//----- nvinfo : EIATTR_KPARAM_INFO
	.align		4
.L_15:
        /*0028*/ 	.byte	0x04, 0x17
        /*002a*/ 	.short	(.L_17 - .L_16)
.L_16:
        /*002c*/ 	.word	0x00000000
        /*0030*/ 	.short	0x0004
        /*0032*/ 	.short	0x0020
        /*0034*/ 	.byte	0x00, 0xf4, 0x21, 0x00


	//----- nvinfo : EIATTR_KPARAM_INFO
	.align		4
.L_17:
        /*0038*/ 	.byte	0x04, 0x17
        /*003a*/ 	.short	(.L_19 - .L_18)
.L_18:
        /*003c*/ 	.word	0x00000000
        /*0040*/ 	.short	0x0003
        /*0042*/ 	.short	0x0018
        /*0044*/ 	.byte	0x00, 0xf4, 0x21, 0x00


	//----- nvinfo : EIATTR_KPARAM_INFO
	.align		4
.L_19:
        /*0048*/ 	.byte	0x04, 0x17
        /*004a*/ 	.short	(.L_21 - .L_20)
.L_20:
        /*004c*/ 	.word	0x00000000
        /*0050*/ 	.short	0x0002
        /*0052*/ 	.short	0x0010
        /*0054*/ 	.byte	0x00, 0xf4, 0x21, 0x00


	//----- nvinfo : EIATTR_KPARAM_INFO
	.align		4
.L_21:
        /*0058*/ 	.byte	0x04, 0x17
        /*005a*/ 	.short	(.L_23 - .L_22)
.L_22:
        /*005c*/ 	.word	0x00000000
        /*0060*/ 	.short	0x0001
        /*0062*/ 	.short	0x0008
        /*0064*/ 	.byte	0x00, 0xf4, 0x21, 0x00


	//----- nvinfo : EIATTR_KPARAM_INFO
	.align		4
.L_23:
        /*0068*/ 	.byte	0x04, 0x17
        /*006a*/ 	.short	(.L_25 - .L_24)
.L_24:
        /*006c*/ 	.word	0x00000000
        /*0070*/ 	.short	0x0000
        /*0072*/ 	.short	0x0000
        /*0074*/ 	.byte	0x00, 0xf4, 0x21, 0x00


	//----- nvinfo : EIATTR_SPARSE_MMA_MASK
	.align		4
.L_25:
        /*0078*/ 	.byte	0x03, 0x50
        /*007a*/ 	.short	0x0000


	//----- nvinfo : EIATTR_MAXREG_COUNT
	.align		4
        /*007c*/ 	.byte	0x03, 0x1b
        /*007e*/ 	.short	0x00ff


	//----- nvinfo : EIATTR_EXIT_INSTR_OFFSETS
	.align		4
        /*0080*/ 	.byte	0x04, 0x1c
        /*0082*/ 	.short	(.L_27 - .L_26)


	//   ....[0]....
.L_26:
        /*0084*/ 	.word	0x00000390


	//----- nvinfo : EIATTR_REQNTID
	.align		4
.L_27:
        /*0088*/ 	.byte	0x04, 0x10
        /*008a*/ 	.short	(.L_29 - .L_28)
.L_28:
        /*008c*/ 	.word	0x00000100
        /*0090*/ 	.word	0x00000001
        /*0094*/ 	.word	0x00000001


	//----- nvinfo : EIATTR_CBANK_PARAM_SIZE
	.align		4
.L_29:
        /*0098*/ 	.byte	0x03, 0x19
        /*009a*/ 	.short	0x0034


	//----- nvinfo : EIATTR_PARAM_CBANK
	.align		4
        /*009c*/ 	.byte	0x04, 0x0a
        /*009e*/ 	.short	(.L_31 - .L_30)
	.align		4
.L_30:
        /*00a0*/ 	.word	index@(.nv.constant0.triton_poi_fused__native_batch_norm_legit_no_training_7)
        /*00a4*/ 	.short	0x0210
        /*00a6*/ 	.short	0x0034


	//----- nvinfo : EIATTR_SW_WAR
	.align		4
.L_31:
        /*00a8*/ 	.byte	0x04, 0x36
        /*00aa*/ 	.short	(.L_33 - .L_32)
.L_32:
        /*00ac*/ 	.word	0x00000008
.L_33:


//--------------------- .nv.callgraph             --------------------------
	.section	.nv.callgraph,"",@"SHT_CUDA_CALLGRAPH"
	.align	4
	.sectionentsize	8
	.align		4
        /*0000*/ 	.word	0x00000000
	.align		4
        /*0004*/ 	.word	0xffffffff
	.align		4
        /*0008*/ 	.word	0x00000000
	.align		4
        /*000c*/ 	.word	0xfffffffe
	.align		4
        /*0010*/ 	.word	0x00000000
	.align		4
        /*0014*/ 	.word	0xfffffffd
	.align		4
        /*0018*/ 	.word	0x00000000
	.align		4
        /*001c*/ 	.word	0xfffffffc


//--------------------- .nv.constant4             --------------------------
	.section	.nv.constant4,"a",@progbits
	.align	8
	.align		8
.nv.constant4:
        /*0000*/ 	.dword	_$_str
	.align		8
        /*0008*/ 	.dword	_$_str_$_2


//--------------------- .text.triton_poi_fused__native_batch_norm_legit_no_training_7 --------------------------
	.section	.text.triton_poi_fused__native_batch_norm_legit_no_training_7,"ax",@progbits
	.align	128
        .global         triton_poi_fused__native_batch_norm_legit_no_training_7
        .type           triton_poi_fused__native_batch_norm_legit_no_training_7,@function
        .size           triton_poi_fused__native_batch_norm_legit_no_training_7,(.L_x_1 - triton_poi_fused__native_batch_norm_legit_no_training_7)
        .other          triton_poi_fused__native_batch_norm_legit_no_training_7,@"STO_CUDA_ENTRY STV_DEFAULT"
triton_poi_fused__native_batch_norm_legit_no_training_7:
.text.triton_poi_fused__native_batch_norm_legit_no_training_7:
[----:B------:R-:W-:Y:S01]  /*0000*/  LDC R1, c[0x0][0x28] ;  /* 0x00000a00ff017b82 */ /* 0x000fe20000000800 */
[----:B------:R-:W1:Y:S07]  /*0010*/  S2R R0, SR_TID.X ;  /* 0x0000000000007919 */ /* 0x000e6e0000002100 */
[----:B------:R-:W2:Y:S01]  /*0020*/  LDC.64 R2, c[0x0][0x220] ;  /* 0x00008800ff027b82 */ /* 0x000ea20000000a00 */
[----:B------:R-:W-:Y:S01]  /*0030*/  ULDC.64 UR4, c[0x0][0x208] ;  /* 0x0000820000047ab9 */ /* 0x000fe20000000a00 */
[----:B------:R-:W3:Y:S06]  /*0040*/  S2R R7, SR_CTAID.X ;  /* 0x0000000000077919 */ /* 0x000eec0000002500 */
[----:B------:R-:W4:Y:S08]  /*0050*/  LDC.64 R8, c[0x0][0x228] ;  /* 0x00008a00ff087b82 */ /* 0x000f300000000a00 */
[----:B------:R-:W5:Y:S01]  /*0060*/  LDC.64 R10, c[0x0][0x230] ;  /* 0x00008c00ff0a7b82 */ /* 0x000f620000000a00 */
[----:B-1----:R-:W-:-:S02]  /*0070*/  SHF.L.U32 R0, R0, 0x1, RZ ;  /* 0x0000000100007819 */ /* 0x002fc400000006ff */
[----:B---3--:R-:W-:Y:S02]  /*0080*/  SHF.R.S32.HI R5, RZ, 0x16, R7 ;  /* 0x00000016ff057819 */ /* 0x008fe40000011407 */
[----:B------:R-:W-:Y:S02]  /*0090*/  LOP3.LUT R0, R0, 0x1fe, RZ, 0xc0, !PT ;  /* 0x000001fe00007812 */ /* 0x000fe400078ec0ff */
[----:B------:R-:W-:Y:S02]  /*00a0*/  SGXT R5, R5, 0x1 ;  /* 0x000000010505781a */ /* 0x000fe40000000200 */
[----:B------:R-:W-:Y:S02]  /*00b0*/  LEA R0, R7, R0, 0x9 ;  /* 0x0000000007007211 */ /* 0x000fe400078e48ff */
[----:B------:R-:W1:Y:S02]  /*00c0*/  LDC.64 R6, c[0x0][0x218] ;  /* 0x00008600ff067b82 */ /* 0x000e640000000a00 */
[----:B------:R-:W-:-:S04]  /*00d0*/  LEA.HI R5, R5, R0, RZ, 0x6 ;  /* 0x0000000005057211 */ /* 0x000fc800078f30ff */
[----:B------:R-:W-:-:S04]  /*00e0*/  LOP3.LUT R5, R5, 0xffffffc0, RZ, 0xc0, !PT ;  /* 0xffffffc005057812 */ /* 0x000fc800078ec0ff */
[----:B------:R-:W-:Y:S02]  /*00f0*/  IADD3 R13, R0, -R5, RZ ;  /* 0x80000005000d7210 */ /* 0x000fe40007ffe0ff */
[----:B------:R-:W3:Y:S03]  /*0100*/  LDC.64 R4, c[0x0][0x210] ;  /* 0x00008400ff047b82 */ /* 0x000ee60000000a00 */
[----:B--2---:R-:W-:-:S06]  /*0110*/  IMAD.WIDE R2, R13, 0x4, R2 ;  /* 0x000000040d027825 */ /* 0x004fcc00078e0202 */
[----:B------:R-:W2:Y:S01]  /*0120*/  LDG.E.EL.64 R2, desc[UR4][R2.64] ;  /* 0x0000000402027981 */ /* 0x000ea2000c2e1b00 */
[----:B-1----:R-:W-:-:S06]  /*0130*/  IMAD.WIDE R6, R13, 0x4, R6 ;  /* 0x000000040d067825 */ /* 0x002fcc00078e0206 */
[----:B------:R-:W2:Y:S01]  /*0140*/  LDG.E.EL.64 R6, desc[UR4][R6.64] ;  /* 0x0000000406067981 */ /* 0x000ea2000c2e1b00 */
[----:B---3--:R-:W-:-:S06]  /*0150*/  IMAD.WIDE R4, R0, 0x4, R4 ;  /* 0x0000000400047825 */ /* 0x008fcc00078e0204 */
[----:B------:R-:W3:Y:S01]  /*0160*/  LDG.E.64 R4, desc[UR4][R4.64] ;  /* 0x0000000404047981 */ /* 0x000ee2000c1e1b00 */
[----:B----4-:R-:W-:-:S04]  /*0170*/  IMAD.WIDE R8, R13, 0x4, R8 ;  /* 0x000000040d087825 */ /* 0x010fc800078e0208 */
[----:B-----5:R-:W-:Y:S02]  /*0180*/  IMAD.WIDE R10, R13, 0x4, R10 ;  /* 0x000000040d0a7825 */ /* 0x020fe400078e020a */
[----:B------:R-:W4:Y:S04]  /*0190*/  LDG.E.EL.64 R8, desc[UR4][R8.64] ;  /* 0x0000000408087981 */ /* 0x000f28000c2e1b00 */
[----:B------:R-:W4:Y:S01]  /*01a0*/  LDG.E.EL.64 R10, desc[UR4][R10.64] ;  /* 0x000000040a0a7981 */ /* 0x000f22000c2e1b00 */
[----:B------:R-:W-:Y:S01]  /*01b0*/  HFMA2.MMA R15, -RZ, RZ, 1.625, 0 ;  /* 0x3e800000ff0f7435 */ /* 0x000fe200000001ff */
[----:B--2---:R-:W-:Y:S01]  /*01c0*/  FADD R2, R2, 9.9999997473787516356e-06 ;  /* 0x3727c5ac02027421 */ /* 0x004fe20000000000 */
[----:B------:R-:W-:-:S03]  /*01d0*/  FADD R12, R3, 9.9999997473787516356e-06 ;  /* 0x3727c5ac030c7421 */ /* 0x000fc60000000000 */
[----:B------:R1:W2:Y:S08]  /*01e0*/  MUFU.SQRT R13, R2 ;  /* 0x00000002000d7308 */ /* 0x0002b00000002000 */
[----:B------:R-:W5:Y:S01]  /*01f0*/  MUFU.SQRT R14, R12 ;  /* 0x0000000c000e7308 */ /* 0x000f620000002000 */
[----:B-1----:R-:W1:Y:S01]  /*0200*/  LDC.64 R2, c[0x0][0x238] ;  /* 0x00008e00ff027b82 */ /* 0x002e620000000a00 */
[----:B--2---:R-:W-:-:S02]  /*0210*/  FSETP.GT.AND P0, PT, R13, 8.50705917302346158658e+37, PT ;  /* 0x7e8000000d00780b */ /* 0x004fc40003f04000 */
[----:B------:R-:W-:Y:S02]  /*0220*/  FSETP.GEU.AND P2, PT, R13, 1.175494350822287508e-38, PT ;  /* 0x008000000d00780b */ /* 0x000fe40003f4e000 */
[C---:B-----5:R-:W-:Y:S02]  /*0230*/  FSETP.GT.AND P1, PT, R14.reuse, 8.50705917302346158658e+37, PT ;  /* 0x7e8000000e00780b */ /* 0x060fe40003f24000 */
[----:B------:R-:W-:-:S07]  /*0240*/  FSETP.GEU.AND P3, PT, R14, 1.175494350822287508e-38, PT ;  /* 0x008000000e00780b */ /* 0x000fce0003f6e000 */
[----:B------:R-:W-:-:S04]  /*0250*/  @P0 FMUL R13, R13, 0.25 ;  /* 0x3e8000000d0d0820 */ /* 0x000fc80000400000 */
[----:B------:R-:W-:Y:S01]  /*0260*/  @!P2 FMUL R13, R13, 16777216 ;  /* 0x4b8000000d0da820 */ /* 0x000fe20000400000 */
[----:B------:R-:W-:-:S04]  /*0270*/  @P1 FMUL R14, R14, 0.25 ;  /* 0x3e8000000e0e1820 */ /* 0x000fc80000400000 */
[----:B------:R-:W-:Y:S01]  /*0280*/  @!P3 FMUL R14, R14, 16777216 ;  /* 0x4b8000000e0eb820 */ /* 0x000fe20000400000 */
[----:B------:R-:W2:Y:S01]  /*0290*/  MUFU.RCP R13, R13 ;  /* 0x0000000d000d7308 */ /* 0x000ea20000001000 */
[----:B------:R-:W-:-:S07]  /*02a0*/  FSEL R12, R15, 1, P0 ;  /* 0x3f8000000f0c7808 */ /* 0x000fce0000000000 */
[----:B------:R-:W5:Y:S01]  /*02b0*/  MUFU.RCP R14, R14 ;  /* 0x0000000e000e7308 */ /* 0x000f620000001000 */
[----:B------:R-:W-:Y:S01]  /*02c0*/  FSEL R15, R15, 1, P1 ;  /* 0x3f8000000f0f7808 */ /* 0x000fe20000800000 */
[----:B------:R-:W-:Y:S01]  /*02d0*/  @!P2 FMUL R12, R12, 16777216 ;  /* 0x4b8000000c0ca820 */ /* 0x000fe20000400000 */
[----:B---3--:R-:W-:-:S03]  /*02e0*/  FADD R4, R4, -R6 ;  /* 0x8000000604047221 */ /* 0x008fc60000000000 */
[----:B------:R-:W-:Y:S01]  /*02f0*/  @!P3 FMUL R15, R15, 16777216 ;  /* 0x4b8000000f0fb820 */ /* 0x000fe20000400000 */
[----:B------:R-:W-:Y:S01]  /*0300*/  FADD R5, R5, -R7 ;  /* 0x8000000705057221 */ /* 0x000fe20000000000 */
[----:B--2---:R-:W-:Y:S02]  /*0310*/  FMUL R13, R13, R12 ;  /* 0x0000000c0d0d7220 */ /* 0x004fe40000400000 */
[----:B-----5:R-:W-:Y:S02]  /*0320*/  FMUL R6, R14, R15 ;  /* 0x0000000f0e067220 */ /* 0x020fe40000400000 */
[----:B------:R-:W-:Y:S02]  /*0330*/  FMUL R13, R4, R13 ;  /* 0x0000000d040d7220 */ /* 0x000fe40000400000 */
[----:B------:R-:W-:Y:S01]  /*0340*/  FMUL R6, R5, R6 ;  /* 0x0000000605067220 */ /* 0x000fe20000400000 */
[----:B-1----:R-:W-:-:S04]  /*0350*/  IMAD.WIDE R2, R0, 0x4, R2 ;  /* 0x0000000400027825 */ /* 0x002fc800078e0202 */
[----:B----4-:R-:W-:Y:S01]  /*0360*/  FFMA R8, R8, R13, R10 ;  /* 0x0000000d08087223 */ /* 0x010fe2000000000a */
[----:B------:R-:W-:-:S05]  /*0370*/  FFMA R9, R9, R6, R11 ;  /* 0x0000000609097223 */ /* 0x000fca000000000b */
[----:B------:R-:W-:Y:S01]  /*0380*/  STG.E.64 desc[UR4][R2.64], R8 ;  /* 0x0000000802007986 */ /* 0x000fe2000c101b04 */
[----:B------:R-:W-:Y:S05]  /*0390*/  EXIT ;  /* 0x000000000000794d */ /* 0x000fea0003800000 */
.L_x_0:
[----:B------:R-:W-:-:S00]  /*03a0*/  BRA `(.L_x_0) ;  /* 0xfffffffc00fc7947 */ /* 0x000fc0000383ffff */
[----:B------:R-:W-:-:S00]  /*03b0*/  NOP ;  /* 0x0000000000007918 */ /* 0x000fc00000000000 */
        /* <DEDUP_REMOVED lines=12> */
.L_x_1:


//--------------------- .nv.global.init           --------------------------
	.section	.nv.global.init,"aw",@progbits
.nv.global.init:
	.type		_$_str,@object
	.size		_$_str,(_$_str_$_2 - _$_str)
_$_str:
        /*0000*/ 	.byte	0x5f, 0x5f, 0x43, 0x55, 0x44, 0x41, 0x5f, 0x46, 0x54, 0x5a, 0x00
	.type		_$_str_$_2,@object
	.size		_$_str_$_2,(.L_1 - _$_str_$_2)
_$_str_$_2:
        /*000b*/ 	.byte	0x5f, 0x5f, 0x43, 0x55, 0x44, 0x41, 0x5f, 0x50, 0x52, 0x45, 0x43, 0x5f, 0x53, 0x51, 0x52, 0x54
        /*001b*/ 	.byte	0x00
.L_1:


//--------------------- .nv.constant0.triton_poi_fused__native_batch_norm_legit_no_training_7 --------------------------
	.section	.nv.constant0.triton_poi_fused__native_batch_norm_legit_no_training_7,"a",@progbits
	.sectionflags	@""
	.align	4
.nv.constant0.triton_poi_fused__native_batch_norm_legit_no_training_7:
	.zero		580
